	.headerflags	@"EF_CUDA_TEXMODE_UNIFIED EF_CUDA_64BIT_ADDRESS EF_CUDA_ACCELERATORS EF_CUDA_SM90 EF_CUDA_VIRTUAL_SM(EF_CUDA_SM90)"
	.elftype	@"ET_EXEC"


//--------------------- .nv.info                  --------------------------
	.section	.nv.info,"",@"SHT_CUDA_INFO"
	.align	4


	//----- nvinfo : EIATTR_REGCOUNT
	.align		4
        /*0000*/ 	.byte	0x04, 0x2f
        /*0002*/ 	.short	(.L_1 - .L_0)
	.align		4
.L_0:
        /*0004*/ 	.word	index@(triton_poi_fused_convolution_23)
        /*0008*/ 	.word	0x0000000c


	//----- nvinfo : EIATTR_MIN_STACK_SIZE
	.align		4
.L_1:
        /*000c*/ 	.byte	0x04, 0x12
        /*000e*/ 	.short	(.L_3 - .L_2)
	.align		4
.L_2:
        /*0010*/ 	.word	index@(triton_poi_fused_convolution_23)
        /*0014*/ 	.word	0x00000000


	//----- nvinfo : EIATTR_FRAME_SIZE
	.align		4
.L_3:
        /*0018*/ 	.byte	0x04, 0x11
        /*001a*/ 	.short	(.L_5 - .L_4)
	.align		4
.L_4:
        /*001c*/ 	.word	index@(triton_poi_fused_convolution_23)
        /*0020*/ 	.word	0x00000000


	//----- nvinfo : EIATTR_MIN_STACK_SIZE
	.align		4
.L_5:
        /*0024*/ 	.byte	0x04, 0x12
        /*0026*/ 	.short	(.L_7 - .L_6)
	.align		4
.L_6:
        /*0028*/ 	.word	index@(triton_poi_fused_convolution_23)
        /*002c*/ 	.word	0x00000000
.L_7:


//--------------------- .nv.info.triton_poi_fused_convolution_23 --------------------------
	.section	.nv.info.triton_poi_fused_convolution_23,"",@"SHT_CUDA_INFO"
	.sectionflags	@""
	.align	4


	//----- nvinfo : EIATTR_CUDA_API_VERSION
	.align		4
        /*0000*/ 	.byte	0x04, 0x37
        /*0002*/ 	.short	(.L_9 - .L_8)
.L_8:
        /*0004*/ 	.word	0x0000007c


	//----- nvinfo : EIATTR_KPARAM_INFO
	.align		4
.L_9:
        /*0008*/ 	.byte	0x04, 0x17
        /*000a*/ 	.short	(.L_11 - .L_10)
.L_10:
        /*000c*/ 	.word	0x00000000
        /*0010*/ 	.short	0x0002
        /*0012*/ 	.short	0x0010
        /*0014*/ 	.byte	0x00, 0xf0, 0x11, 0x00


	//----- nvinfo : EIATTR_KPARAM_INFO
	.align		4
.L_11:
        /*0018*/ 	.byte	0x04, 0x17
        /*001a*/ 	.short	(.L_13 - .L_12)
.L_12:
        /*001c*/ 	.word	0x00000000
        /*0020*/ 	.short	0x0001
        /*0022*/ 	.short	0x0008
        /*0024*/ 	.byte	0x00, 0xf4, 0x21, 0x00


	//----- nvinfo : EIATTR_KPARAM_INFO
	.align		4
.L_13:
        /*0028*/ 	.byte	0x04, 0x17
        /*002a*/ 	.short	(.L_15 - .L_14)
.L_14:
        /*002c*/ 	.word	0x00000000
        /*0030*/ 	.short	0x0000
        /*0032*/ 	.short	0x0000
        /*0034*/ 	.byte	0x00, 0xf4, 0x21, 0x00


	//----- nvinfo : EIATTR_SPARSE_MMA_MASK
	.align		4
.L_15:
        /*0038*/ 	.byte	0x03, 0x50
        /*003a*/ 	.short	0x0000


	//----- nvinfo : EIATTR_MAXREG_COUNT
	.align		4
        /*003c*/ 	.byte	0x03, 0x1b
        /*003e*/ 	.short	0x00ff


	//----- nvinfo : EIATTR_EXIT_INSTR_OFFSETS
	.align		4
        /*0040*/ 	.byte	0x04, 0x1c
        /*0042*/ 	.short	(.L_17 - .L_16)


	//   ....[0]....
.L_16:
        /*0044*/ 	.word	0x00000170


	//   ....[1]....
        /*0048*/ 	.word	0x00000190


	//----- nvinfo : EIATTR_REQNTID
	.align		4
.L_17:
        /*004c*/ 	.byte	0x04, 0x10
        /*004e*/ 	.short	(.L_19 - .L_18)
.L_18:
        /*0050*/ 	.word	0x00000020
        /*0054*/ 	.word	0x00000001
        /*0058*/ 	.word	0x00000001


	//----- nvinfo : EIATTR_CBANK_PARAM_SIZE
	.align		4
.L_19:
        /*005c*/ 	.byte	0x03, 0x19
        /*005e*/ 	.short	0x0014


	//----- nvinfo : EIATTR_PARAM_CBANK
	.align		4
        /*0060*/ 	.byte	0x04, 0x0a
        /*0062*/ 	.short	(.L_21 - .L_20)
	.align		4
.L_20:
        /*0064*/ 	.word	index@(.nv.constant0.triton_poi_fused_convolution_23)
        /*0068*/ 	.short	0x0210
        /*006a*/ 	.short	0x0014


	//----- nvinfo : EIATTR_SW_WAR
	.align		4
.L_21:
        /*006c*/ 	.byte	0x04, 0x36
        /*006e*/ 	.short	(.L_23 - .L_22)
.L_22:
        /*0070*/ 	.word	0x00000008
.L_23:


//--------------------- .nv.callgraph             --------------------------
	.section	.nv.callgraph,"",@"SHT_CUDA_CALLGRAPH"
	.align	4
	.sectionentsize	8
	.align		4
        /*0000*/ 	.word	0x00000000
	.align		4
        /*0004*/ 	.word	0xffffffff
	.align		4
        /*0008*/ 	.word	0x00000000
	.align		4
        /*000c*/ 	.word	0xfffffffe
	.align		4
        /*0010*/ 	.word	0x00000000
	.align		4
        /*0014*/ 	.word	0xfffffffd
	.align		4
        /*0018*/ 	.word	0x00000000
	.align		4
        /*001c*/ 	.word	0xfffffffc


//--------------------- .text.triton_poi_fused_convolution_23 --------------------------
	.section	.text.triton_poi_fused_convolution_23,"ax",@progbits
	.align	128
        .global         triton_poi_fused_convolution_23
        .type           triton_poi_fused_convolution_23,@function
        .size           triton_poi_fused_convolution_23,(.L_x_1 - triton_poi_fused_convolution_23)
        .other          triton_poi_fused_convolution_23,@"STO_CUDA_ENTRY STV_DEFAULT"
triton_poi_fused_convolution_23:
.text.triton_poi_fused_convolution_23:
[----:B------:R-:W0:Y:S02]  /*0000*/  LDC R1, c[0x0][0x28] ;  /* 0x00000a00ff017b82 */ /* 0x000e240000000800 */
[----:B------:R-:W1:Y:S01]  /*0010*/  S2R R0, SR_TID.X ;  /* 0x0000000000007919 */ /* 0x000e620000002100 */
[----:B------:R-:W2:Y:S01]  /*0020*/  LDC.64 R2, c[0x0][0x210] ;  /* 0x00008400ff027b82 */ /* 0x000ea20000000a00 */
[----:B------:R-:W-:Y:S01]  /*0030*/  ULDC.64 UR4, c[0x0][0x208] ;  /* 0x0000820000047ab9 */ /* 0x000fe20000000a00 */
[----:B------:R-:W3:Y:S06]  /*0040*/  S2R R7, SR_CTAID.X ;  /* 0x0000000000077919 */ /* 0x000eec0000002500 */
[----:B------:R-:W4:Y:S01]  /*0050*/  LDC.64 R4, c[0x0][0x218] ;  /* 0x00008600ff047b82 */ /* 0x000f220000000a00 */
[----:B-1----:R-:W-:Y:S01]  /*0060*/  IMAD.SHL.U32 R0, R0, 0x2, RZ ;  /* 0x0000000200007824 */ /* 0x002fe200078e00ff */
[----:B---3--:R-:W-:-:S04]  /*0070*/  SHF.R.S32.HI R6, RZ, 0x19, R7 ;  /* 0x00000019ff067819 */ /* 0x008fc80000011407 */
[----:B------:R-:W-:-:S05]  /*0080*/  LOP3.LUT R0, R0, 0x3e, RZ, 0xc0, !PT ;  /* 0x0000003e00007812 */ /* 0x000fca00078ec0ff */
[----:B------:R-:W-:Y:S01]  /*0090*/  IMAD R7, R7, 0x40, R0 ;  /* 0x0000004007077824 */ /* 0x000fe200078e0200 */
[----:B------:R-:W-:-:S03]  /*00a0*/  SGXT R0, R6, 0x1 ;  /* 0x000000010600781a */ /* 0x000fc60000000200 */
[C---:B--2---:R-:W-:Y:S01]  /*00b0*/  IMAD.WIDE R2, R7.reuse, 0x4, R2 ;  /* 0x0000000407027825 */ /* 0x044fe200078e0202 */
[----:B------:R-:W-:Y:S02]  /*00c0*/  LEA.HI R0, R0, R7, RZ, 0x2 ;  /* 0x0000000700007211 */ /* 0x000fe400078f10ff */
[----:B------:R-:W-:Y:S02]  /*00d0*/  ISETP.GE.AND P0, PT, R7, 0x40, PT ;  /* 0x000000400700780c */ /* 0x000fe40003f06270 */
[----:B------:R-:W-:-:S05]  /*00e0*/  LOP3.LUT R0, R0, 0xfffffffc, RZ, 0xc0, !PT ;  /* 0xfffffffc00007812 */ /* 0x000fca00078ec0ff */
[----:B------:R-:W-:Y:S01]  /*00f0*/  IMAD.IADD R9, R7, 0x1, -R0 ;  /* 0x0000000107097824 */ /* 0x000fe200078e0a00 */
[----:B------:R-:W-:-:S03]  /*0100*/  CS2R R6, SRZ ;  /* 0x0000000000067805 */ /* 0x000fc6000001ff00 */
[----:B----4-:R-:W-:Y:S01]  /*0110*/  IMAD.WIDE R4, R9, 0x4, R4 ;  /* 0x0000000409047825 */ /* 0x010fe200078e0204 */
[----:B------:R-:W-:Y:S02]  /*0120*/  CS2R R8, SRZ ;  /* 0x0000000000087805 */ /* 0x000fe4000001ff00 */
[----:B------:R-:W2:Y:S04]  /*0130*/  @!P0 LDG.E.64 R6, desc[UR4][R2.64] ;  /* 0x0000000402068981 */ /* 0x000ea8000c1e1b00 */
[----:B------:R-:W2:Y:S02]  /*0140*/  @!P0 LDG.E.EL.64 R8, desc[UR4][R4.64] ;  /* 0x0000000404088981 */ /* 0x000ea4000c2e1b00 */
[----:B--2---:R-:W-:Y:S01]  /*0150*/  FADD R6, R8, R6 ;  /* 0x0000000608067221 */ /* 0x004fe20000000000 */
[----:B------:R-:W-:Y:S01]  /*0160*/  FADD R7, R9, R7 ;  /* 0x0000000709077221 */ /* 0x000fe20000000000 */
[----:B------:R-:W-:Y:S06]  /*0170*/  @P0 EXIT ;  /* 0x000000000000094d */ /* 0x000fec0003800000 */
[----:B------:R-:W-:Y:S01]  /*0180*/  STG.E.64 desc[UR4][R2.64], R6 ;  /* 0x0000000602007986 */ /* 0x000fe2000c101b04 */
[----:B------:R-:W-:Y:S05]  /*0190*/  EXIT ;  /* 0x000000000000794d */ /* 0x000fea0003800000 */
.L_x_0:
[----:B------:R-:W-:-:S00]  /*01a0*/  BRA `(.L_x_0) ;  /* 0xfffffffc00fc7947 */ /* 0x000fc0000383ffff */
[----:B------:R-:W-:-:S00]  /*01b0*/  NOP ;  /* 0x0000000000007918 */ /* 0x000fc00000000000 */
        /* <DEDUP_REMOVED lines=12> */
.L_x_1:


//--------------------- .nv.constant0.triton_poi_fused_convolution_23 --------------------------
	.section	.nv.constant0.triton_poi_fused_convolution_23,"a",@progbits
	.sectionflags	@""
	.align	4
.nv.constant0.triton_poi_fused_convolution_23:
	.zero		548
